//
// Generated by NVIDIA NVVM Compiler
//
// Compiler Build ID: CL-36424714
// Cuda compilation tools, release 13.0, V13.0.88
// Based on NVVM 20.0.0
//

.version 9.0
.target sm_100
.address_size 64

	// .globl	_Z10dotProductPfS_S_
// _ZZ10dotProductPfS_S_E4temp has been demoted

.visible .entry _Z10dotProductPfS_S_(
	.param .u64 .ptr .align 1 _Z10dotProductPfS_S__param_0,
	.param .u64 .ptr .align 1 _Z10dotProductPfS_S__param_1,
	.param .u64 .ptr .align 1 _Z10dotProductPfS_S__param_2
)
{
	.reg .pred 	%p<3>;
	.reg .b32 	%r<14>;
	.reg .b32 	%f<72>;
	.reg .b64 	%rd<10>;
	// demoted variable
	.shared .align 4 .b8 _ZZ10dotProductPfS_S_E4temp[8000];
	ld.param.u64 	%rd2, [_Z10dotProductPfS_S__param_0];
	ld.param.u64 	%rd3, [_Z10dotProductPfS_S__param_1];
	ld.param.u64 	%rd1, [_Z10dotProductPfS_S__param_2];
	cvta.to.global.u64 	%rd4, %rd3;
	cvta.to.global.u64 	%rd5, %rd2;
	mov.u32 	%r3, %ntid.x;
	mov.u32 	%r4, %ctaid.x;
	mov.u32 	%r5, %tid.x;
	mad.lo.s32 	%r6, %r3, %r4, %r5;
	mul.wide.s32 	%rd6, %r6, 4;
	add.s64 	%rd7, %rd5, %rd6;
	ld.global.f32 	%f3, [%rd7];
	add.s64 	%rd8, %rd4, %rd6;
	ld.global.f32 	%f4, [%rd8];
	mul.f32 	%f5, %f3, %f4;
	shl.b32 	%r7, %r5, 2;
	mov.u32 	%r8, _ZZ10dotProductPfS_S_E4temp;
	add.s32 	%r9, %r8, %r7;
	st.shared.f32 	[%r9], %f5;
	bar.sync 	0;
	setp.ne.s32 	%p1, %r5, 0;
	@%p1 bra 	$L__BB0_4;
	mov.f32 	%f71, 0f00000000;
	mov.b32 	%r13, 64;
$L__BB0_2:
	add.s32 	%r12, %r8, %r13;
	ld.shared.f32 	%f7, [%r12+-64];
	add.f32 	%f8, %f71, %f7;
	ld.shared.f32 	%f9, [%r12+-60];
	add.f32 	%f10, %f8, %f9;
	ld.shared.f32 	%f11, [%r12+-56];
	add.f32 	%f12, %f10, %f11;
	ld.shared.f32 	%f13, [%r12+-52];
	add.f32 	%f14, %f12, %f13;
	ld.shared.f32 	%f15, [%r12+-48];
	add.f32 	%f16, %f14, %f15;
	ld.shared.f32 	%f17, [%r12+-44];
	add.f32 	%f18, %f16, %f17;
	ld.shared.f32 	%f19, [%r12+-40];
	add.f32 	%f20, %f18, %f19;
	ld.shared.f32 	%f21, [%r12+-36];
	add.f32 	%f22, %f20, %f21;
	ld.shared.f32 	%f23, [%r12+-32];
	add.f32 	%f24, %f22, %f23;
	ld.shared.f32 	%f25, [%r12+-28];
	add.f32 	%f26, %f24, %f25;
	ld.shared.f32 	%f27, [%r12+-24];
	add.f32 	%f28, %f26, %f27;
	ld.shared.f32 	%f29, [%r12+-20];
	add.f32 	%f30, %f28, %f29;
	ld.shared.f32 	%f31, [%r12+-16];
	add.f32 	%f32, %f30, %f31;
	ld.shared.f32 	%f33, [%r12+-12];
	add.f32 	%f34, %f32, %f33;
	ld.shared.f32 	%f35, [%r12+-8];
	add.f32 	%f36, %f34, %f35;
	ld.shared.f32 	%f37, [%r12+-4];
	add.f32 	%f38, %f36, %f37;
	ld.shared.f32 	%f39, [%r12];
	add.f32 	%f40, %f38, %f39;
	ld.shared.f32 	%f41, [%r12+4];
	add.f32 	%f42, %f40, %f41;
	ld.shared.f32 	%f43, [%r12+8];
	add.f32 	%f44, %f42, %f43;
	ld.shared.f32 	%f45, [%r12+12];
	add.f32 	%f46, %f44, %f45;
	ld.shared.f32 	%f47, [%r12+16];
	add.f32 	%f48, %f46, %f47;
	ld.shared.f32 	%f49, [%r12+20];
	add.f32 	%f50, %f48, %f49;
	ld.shared.f32 	%f51, [%r12+24];
	add.f32 	%f52, %f50, %f51;
	ld.shared.f32 	%f53, [%r12+28];
	add.f32 	%f54, %f52, %f53;
	ld.shared.f32 	%f55, [%r12+32];
	add.f32 	%f56, %f54, %f55;
	ld.shared.f32 	%f57, [%r12+36];
	add.f32 	%f58, %f56, %f57;
	ld.shared.f32 	%f59, [%r12+40];
	add.f32 	%f60, %f58, %f59;
	ld.shared.f32 	%f61, [%r12+44];
	add.f32 	%f62, %f60, %f61;
	ld.shared.f32 	%f63, [%r12+48];
	add.f32 	%f64, %f62, %f63;
	ld.shared.f32 	%f65, [%r12+52];
	add.f32 	%f66, %f64, %f65;
	ld.shared.f32 	%f67, [%r12+56];
	add.f32 	%f68, %f66, %f67;
	ld.shared.f32 	%f69, [%r12+60];
	add.f32 	%f71, %f68, %f69;
	add.s32 	%r13, %r13, 128;
	setp.ne.s32 	%p2, %r13, 2112;
	@%p2 bra 	$L__BB0_2;
	cvta.to.global.u64 	%rd9, %rd1;
	atom.global.add.f32 	%f70, [%rd9], %f71;
$L__BB0_4:
	ret;

}


// ===== COMPILED SASS (sm_100) =====

	.target	sm_100

	.elftype	@"ET_EXEC"


//--------------------- .note.nv.tkinfo           --------------------------
	.section	.note.nv.tkinfo,"",@"SHT_NOTE"
	.sectionflags	@"SHF_NOTE_NV_TKINFO"
	.tkinfo
        /*0018*/ 	.word	0x00000002
        /*0030*/ 	.string	""
        /*0030*/ 	.string	"ptxas"
        /*0030*/ 	.string	"Cuda compilation tools, release 13.0, V13.0.88"
        /*0030*/ 	.string	"Build cuda_13.0.r13.0/compiler.36424714_0"
        /*0030*/ 	.string	"-arch sm_100 -m 64 "



//--------------------- .note.nv.cuinfo           --------------------------
	.section	.note.nv.cuinfo,"",@"SHT_NOTE"
	.sectionflags	@"SHF_NOTE_NV_CUINFO"
        /*0018*/ 	.short	0x0002
        /*001a*/ 	.short	0x0064
        /*001c*/ 	.short	0x0082
	.zero		2


//--------------------- .nv.info                  --------------------------
	.section	.nv.info,"",@"SHT_CUDA_INFO"
	.align	4


	//----- nvinfo : EIATTR_REGCOUNT
	.align		4
        /*0000*/ 	.byte	0x04, 0x2f
        /*0002*/ 	.short	(.L_1 - .L_0)
	.align		4
.L_0:
        /*0004*/ 	.word	index@(_Z10dotProductPfS_S_)
        /*0008*/ 	.word	0x00000016


	//----- nvinfo : EIATTR_FRAME_SIZE
	.align		4
.L_1:
        /*000c*/ 	.byte	0x04, 0x11
        /*000e*/ 	.short	(.L_3 - .L_2)
	.align		4
.L_2:
        /*0010*/ 	.word	index@(_Z10dotProductPfS_S_)
        /*0014*/ 	.word	0x00000000


	//----- nvinfo : EIATTR_MIN_STACK_SIZE
	.align		4
.L_3:
        /*0018*/ 	.byte	0x04, 0x12
        /*001a*/ 	.short	(.L_5 - .L_4)
	.align		4
.L_4:
        /*001c*/ 	.word	index@(_Z10dotProductPfS_S_)
        /*0020*/ 	.word	0x00000000
.L_5:


//--------------------- .nv.compat                --------------------------
	.section	.nv.compat,"",@"SHT_CUDA_COMPAT_INFO"
	.align	4
        /*0000*/ 	.byte	0x02, 0x09, 0x00, 0x00, 0x02, 0x02, 0x01, 0x00, 0x02, 0x05, 0x05, 0x00, 0x03, 0x07, 0x01, 0x01
        /*0010*/ 	.byte	0x02, 0x03, 0x00, 0x00, 0x02, 0x06, 0x01, 0x00, 0x04, 0x0b, 0x08, 0x00, 0x09, 0x00, 0x00, 0x00
        /*0020*/ 	.byte	0x00, 0x00, 0x00, 0x00


//--------------------- .nv.info._Z10dotProductPfS_S_ --------------------------
	.section	.nv.info._Z10dotProductPfS_S_,"",@"SHT_CUDA_INFO"
	.sectionflags	@""
	.align	4


	//----- nvinfo : EIATTR_CUDA_API_VERSION
	.align		4
        /*0000*/ 	.byte	0x04, 0x37
        /*0002*/ 	.short	(.L_7 - .L_6)
.L_6:
        /*0004*/ 	.word	0x00000082


	//----- nvinfo : EIATTR_KPARAM_INFO
	.align		4
.L_7:
        /*0008*/ 	.byte	0x04, 0x17
        /*000a*/ 	.short	(.L_9 - .L_8)
.L_8:
        /*000c*/ 	.word	0x00000000
        /*0010*/ 	.short	0x0002
        /*0012*/ 	.short	0x0010
        /*0014*/ 	.byte	0x00, 0xf5, 0x21, 0x00


	//----- nvinfo : EIATTR_KPARAM_INFO
	.align		4
.L_9:
        /*0018*/ 	.byte	0x04, 0x17
        /*001a*/ 	.short	(.L_11 - .L_10)
.L_10:
        /*001c*/ 	.word	0x00000000
        /*0020*/ 	.short	0x0001
        /*0022*/ 	.short	0x0008
        /*0024*/ 	.byte	0x00, 0xf5, 0x21, 0x00


	//----- nvinfo : EIATTR_KPARAM_INFO
	.align		4
.L_11:
        /*0028*/ 	.byte	0x04, 0x17
        /*002a*/ 	.short	(.L_13 - .L_12)
.L_12:
        /*002c*/ 	.word	0x00000000
        /*0030*/ 	.short	0x0000
        /*0032*/ 	.short	0x0000
        /*0034*/ 	.byte	0x00, 0xf5, 0x21, 0x00


	//----- nvinfo : EIATTR_SPARSE_MMA_MASK
	.align		4
.L_13:
        /*0038*/ 	.byte	0x03, 0x50
        /*003a*/ 	.short	0x0000


	//----- nvinfo : EIATTR_MAXREG_COUNT
	.align		4
        /*003c*/ 	.byte	0x03, 0x1b
        /*003e*/ 	.short	0x00ff


	//----- nvinfo : EIATTR_NUM_BARRIERS
	.align		4
        /*0040*/ 	.byte	0x02, 0x4c
        /*0042*/ 	.byte	0x01
	.zero		1


	//----- nvinfo : EIATTR_MERCURY_ISA_VERSION
	.align		4
        /*0044*/ 	.byte	0x03, 0x5f
        /*0046*/ 	.short	0x0101


	//----- nvinfo : EIATTR_VRC_CTA_INIT_COUNT
	.align		4
        /*0048*/ 	.byte	0x02, 0x4a
	.zero		1
	.zero		1


	//----- nvinfo : EIATTR_EXIT_INSTR_OFFSETS
	.align		4
        /*004c*/ 	.byte	0x04, 0x1c
        /*004e*/ 	.short	(.L_15 - .L_14)


	//   ....[0]....
.L_14:
        /*0050*/ 	.word	0x00000140


	//   ....[1]....
        /*0054*/ 	.word	0x00000440


	//----- nvinfo : EIATTR_CBANK_PARAM_SIZE
	.align		4
.L_15:
        /*0058*/ 	.byte	0x03, 0x19
        /*005a*/ 	.short	0x0018


	//----- nvinfo : EIATTR_PARAM_CBANK
	.align		4
        /*005c*/ 	.byte	0x04, 0x0a
        /*005e*/ 	.short	(.L_17 - .L_16)
	.align		4
.L_16:
        /*0060*/ 	.word	index@(.nv.constant0._Z10dotProductPfS_S_)
        /*0064*/ 	.short	0x0380
        /*0066*/ 	.short	0x0018


	//----- nvinfo : EIATTR_SW_WAR
	.align		4
.L_17:
        /*0068*/ 	.byte	0x04, 0x36
        /*006a*/ 	.short	(.L_19 - .L_18)
.L_18:
        /*006c*/ 	.word	0x00000008
.L_19:


//--------------------- .nv.callgraph             --------------------------
	.section	.nv.callgraph,"",@"SHT_CUDA_CALLGRAPH"
	.align	4
	.sectionentsize	8
	.align		4
        /*0000*/ 	.word	0x00000000
	.align		4
        /*0004*/ 	.word	0xffffffff
	.align		4
        /*0008*/ 	.word	0x00000000
	.align		4
        /*000c*/ 	.word	0xfffffffe
	.align		4
        /*0010*/ 	.word	0x00000000
	.align		4
        /*0014*/ 	.word	0xfffffffd
	.align		4
        /*0018*/ 	.word	0x00000000
	.align		4
        /*001c*/ 	.word	0xfffffffc


//--------------------- .text._Z10dotProductPfS_S_ --------------------------
	.section	.text._Z10dotProductPfS_S_,"ax",@progbits
	.align	128
        .global         _Z10dotProductPfS_S_
        .type           _Z10dotProductPfS_S_,@function
        .size           _Z10dotProductPfS_S_,(.L_x_2 - _Z10dotProductPfS_S_)
        .other          _Z10dotProductPfS_S_,@"STO_CUDA_ENTRY STV_DEFAULT"
_Z10dotProductPfS_S_:
.text._Z10dotProductPfS_S_:
[----:B------:R-:W-:Y:S01]  /*0000*/  LDC R1, c[0x0][0x37c] ;  /* 0x0000df00ff017b82 */ /* 0x000fe20000000800 */
[----:B------:R-:W0:Y:S07]  /*0010*/  S2R R7, SR_CTAID.X ;  /* 0x0000000000077919 */ /* 0x000e2e0000002500 */
[----:B------:R-:W1:Y:S01]  /*0020*/  LDC.64 R2, c[0x0][0x380] ;  /* 0x0000e000ff027b82 */ /* 0x000e620000000a00 */
[----:B------:R-:W0:Y:S01]  /*0030*/  LDCU UR4, c[0x0][0x360] ;  /* 0x00006c00ff0477ac */ /* 0x000e220008000800 */
[----:B------:R-:W0:Y:S01]  /*0040*/  S2R R6, SR_TID.X ;  /* 0x0000000000067919 */ /* 0x000e220000002100 */
[----:B------:R-:W2:Y:S05]  /*0050*/  LDCU.64 UR6, c[0x0][0x358] ;  /* 0x00006b00ff0677ac */ /* 0x000eaa0008000a00 */
[----:B------:R-:W3:Y:S01]  /*0060*/  LDC.64 R4, c[0x0][0x388] ;  /* 0x0000e200ff047b82 */ /* 0x000ee20000000a00 */
[----:B0-----:R-:W-:-:S04]  /*0070*/  IMAD R7, R7, UR4, R6 ;  /* 0x0000000407077c24 */ /* 0x001fc8000f8e0206 */
[----:B-1----:R-:W-:-:S04]  /*0080*/  IMAD.WIDE R2, R7, 0x4, R2 ;  /* 0x0000000407027825 */ /* 0x002fc800078e0202 */
[----:B---3--:R-:W-:Y:S02]  /*0090*/  IMAD.WIDE R4, R7, 0x4, R4 ;  /* 0x0000000407047825 */ /* 0x008fe400078e0204 */
[----:B--2---:R-:W2:Y:S04]  /*00a0*/  LDG.E R2, desc[UR6][R2.64] ;  /* 0x0000000602027981 */ /* 0x004ea8000c1e1900 */
[----:B------:R-:W2:Y:S01]  /*00b0*/  LDG.E R5, desc[UR6][R4.64] ;  /* 0x0000000604057981 */ /* 0x000ea2000c1e1900 */
[----:B------:R-:W0:Y:S01]  /*00c0*/  S2UR UR5, SR_CgaCtaId ;  /* 0x00000000000579c3 */ /* 0x000e220000008800 */
[----:B------:R-:W-:Y:S01]  /*00d0*/  UMOV UR4, 0x400 ;  /* 0x0000040000047882 */ /* 0x000fe20000000000 */
[----:B------:R-:W-:Y:S01]  /*00e0*/  ISETP.NE.AND P0, PT, R6, RZ, PT ;  /* 0x000000ff0600720c */ /* 0x000fe20003f05270 */
[----:B0-----:R-:W-:-:S06]  /*00f0*/  ULEA UR4, UR5, UR4, 0x18 ;  /* 0x0000000405047291 */ /* 0x001fcc000f8ec0ff */
[----:B------:R-:W-:Y:S01]  /*0100*/  LEA R7, R6, UR4, 0x2 ;  /* 0x0000000406077c11 */ /* 0x000fe2000f8e10ff */
[----:B--2---:R-:W-:-:S05]  /*0110*/  FMUL R0, R2, R5 ;  /* 0x0000000502007220 */ /* 0x004fca0000400000 */
[----:B------:R0:W-:Y:S01]  /*0120*/  STS [R7], R0 ;  /* 0x0000000007007388 */ /* 0x0001e20000000800 */
[----:B------:R-:W-:Y:S06]  /*0130*/  BAR.SYNC.DEFER_BLOCKING 0x0 ;  /* 0x0000000000007b1d */ /* 0x000fec0000010000 */
[----:B------:R-:W-:Y:S05]  /*0140*/  @P0 EXIT ;  /* 0x000000000000094d */ /* 0x000fea0003800000 */
[----:B0-----:R-:W-:Y:S01]  /*0150*/  HFMA2 R7, -RZ, RZ, 0, 0 ;  /* 0x00000000ff077431 */ /* 0x001fe200000001ff */
[----:B------:R-:W-:-:S07]  /*0160*/  MOV R0, 0x40 ;  /* 0x0000004000007802 */ /* 0x000fce0000000f00 */
.L_x_0:
[----:B------:R-:W0:Y:S04]  /*0170*/  LDS.128 R12, [R0+UR4+-0x40] ;  /* 0xffffc004000c7984 */ /* 0x000e280008000c00 */
[----:B------:R-:W1:Y:S04]  /*0180*/  LDS.128 R16, [R0+UR4+-0x30] ;  /* 0xffffd00400107984 */ /* 0x000e680008000c00 */
[----:B------:R-:W2:Y:S01]  /*0190*/  LDS.128 R8, [R0+UR4+-0x20] ;  /* 0xffffe00400087984 */ /* 0x000ea20008000c00 */
[----:B0-----:R-:W-:-:S03]  /*01a0*/  FADD R12, R12, R7 ;  /* 0x000000070c0c7221 */ /* 0x001fc60000000000 */
[----:B------:R-:W0:Y:S01]  /*01b0*/  LDS.128 R4, [R0+UR4+-0x10] ;  /* 0xfffff00400047984 */ /* 0x000e220008000c00 */
[----:B------:R-:W-:-:S04]  /*01c0*/  FADD R13, R12, R13 ;  /* 0x0000000d0c0d7221 */ /* 0x000fc80000000000 */
[----:B------:R-:W-:-:S04]  /*01d0*/  FADD R14, R13, R14 ;  /* 0x0000000e0d0e7221 */ /* 0x000fc80000000000 */
[----:B------:R-:W-:-:S04]  /*01e0*/  FADD R15, R14, R15 ;  /* 0x0000000f0e0f7221 */ /* 0x000fc80000000000 */
[----:B-1----:R-:W-:Y:S02]  /*01f0*/  FADD R16, R15, R16 ;  /* 0x000000100f107221 */ /* 0x002fe40000000000 */
[----:B------:R-:W1:Y:S02]  /*0200*/  LDS.128 R12, [R0+UR4] ;  /* 0x00000004000c7984 */ /* 0x000e640008000c00 */
[----:B------:R-:W-:-:S04]  /*0210*/  FADD R17, R16, R17 ;  /* 0x0000001110117221 */ /* 0x000fc80000000000 */
[----:B------:R-:W-:-:S04]  /*0220*/  FADD R18, R17, R18 ;  /* 0x0000001211127221 */ /* 0x000fc80000000000 */
[----:B------:R-:W-:-:S04]  /*0230*/  FADD R19, R18, R19 ;  /* 0x0000001312137221 */ /* 0x000fc80000000000 */
[----:B--2---:R-:W-:Y:S02]  /*0240*/  FADD R8, R19, R8 ;  /* 0x0000000813087221 */ /* 0x004fe40000000000 */
[----:B------:R-:W2:Y:S02]  /*0250*/  LDS.128 R16, [R0+UR4+0x10] ;  /* 0x0000100400107984 */ /* 0x000ea40008000c00 */
[----:B------:R-:W-:-:S04]  /*0260*/  FADD R9, R8, R9 ;  /* 0x0000000908097221 */ /* 0x000fc80000000000 */
[----:B------:R-:W-:-:S04]  /*0270*/  FADD R10, R9, R10 ;  /* 0x0000000a090a7221 */ /* 0x000fc80000000000 */
[----:B------:R-:W-:-:S04]  /*0280*/  FADD R11, R10, R11 ;  /* 0x0000000b0a0b7221 */ /* 0x000fc80000000000 */
[----:B0-----:R-:W-:Y:S02]  /*0290*/  FADD R4, R11, R4 ;  /* 0x000000040b047221 */ /* 0x001fe40000000000 */
[----:B------:R-:W0:Y:S02]  /*02a0*/  LDS.128 R8, [R0+UR4+0x20] ;  /* 0x0000200400087984 */ /* 0x000e240008000c00 */
[----:B------:R-:W-:-:S04]  /*02b0*/  FADD R5, R4, R5 ;  /* 0x0000000504057221 */ /* 0x000fc80000000000 */
[----:B------:R-:W-:-:S04]  /*02c0*/  FADD R6, R5, R6 ;  /* 0x0000000605067221 */ /* 0x000fc80000000000 */
[----:B------:R-:W-:-:S04]  /*02d0*/  FADD R7, R6, R7 ;  /* 0x0000000706077221 */ /* 0x000fc80000000000 */
[----:B-1----:R-:W-:Y:S02]  /*02e0*/  FADD R12, R7, R12 ;  /* 0x0000000c070c7221 */ /* 0x002fe40000000000 */
[----:B------:R1:W3:Y:S02]  /*02f0*/  LDS.128 R4, [R0+UR4+0x30] ;  /* 0x0000300400047984 */ /* 0x0002e40008000c00 */
[----:B------:R-:W-:-:S04]  /*0300*/  FADD R13, R12, R13 ;  /* 0x0000000d0c0d7221 */ /* 0x000fc80000000000 */
[----:B------:R-:W-:Y:S01]  /*0310*/  FADD R14, R13, R14 ;  /* 0x0000000e0d0e7221 */ /* 0x000fe20000000000 */
[----:B-1----:R-:W-:-:S03]  /*0320*/  IADD3 R0, PT, PT, R0, 0x80, RZ ;  /* 0x0000008000007810 */ /* 0x002fc60007ffe0ff */
[----:B------:R-:W-:Y:S01]  /*0330*/  FADD R15, R14, R15 ;  /* 0x0000000f0e0f7221 */ /* 0x000fe20000000000 */
[----:B------:R-:W-:-:S03]  /*0340*/  ISETP.NE.AND P0, PT, R0, 0x840, PT ;  /* 0x000008400000780c */ /* 0x000fc60003f05270 */
[----:B--2---:R-:W-:-:S04]  /*0350*/  FADD R16, R15, R16 ;  /* 0x000000100f107221 */ /* 0x004fc80000000000 */
[----:B------:R-:W-:-:S04]  /*0360*/  FADD R17, R16, R17 ;  /* 0x0000001110117221 */ /* 0x000fc80000000000 */
[----:B------:R-:W-:-:S04]  /*0370*/  FADD R18, R17, R18 ;  /* 0x0000001211127221 */ /* 0x000fc80000000000 */
[----:B------:R-:W-:-:S04]  /*0380*/  FADD R19, R18, R19 ;  /* 0x0000001312137221 */ /* 0x000fc80000000000 */
[----:B0-----:R-:W-:-:S04]  /*0390*/  FADD R8, R19, R8 ;  /* 0x0000000813087221 */ /* 0x001fc80000000000 */
[----:B------:R-:W-:-:S04]  /*03a0*/  FADD R9, R8, R9 ;  /* 0x0000000908097221 */ /* 0x000fc80000000000 */
[----:B------:R-:W-:-:S04]  /*03b0*/  FADD R10, R9, R10 ;  /* 0x0000000a090a7221 */ /* 0x000fc80000000000 */
[----:B------:R-:W-:-:S04]  /*03c0*/  FADD R11, R10, R11 ;  /* 0x0000000b0a0b7221 */ /* 0x000fc80000000000 */
[----:B---3--:R-:W-:-:S04]  /*03d0*/  FADD R4, R11, R4 ;  /* 0x000000040b047221 */ /* 0x008fc80000000000 */
[----:B------:R-:W-:-:S04]  /*03e0*/  FADD R5, R4, R5 ;  /* 0x0000000504057221 */ /* 0x000fc80000000000 */
[----:B------:R-:W-:-:S04]  /*03f0*/  FADD R6, R5, R6 ;  /* 0x0000000605067221 */ /* 0x000fc80000000000 */
[----:B------:R-:W-:Y:S01]  /*0400*/  FADD R7, R6, R7 ;  /* 0x0000000706077221 */ /* 0x000fe20000000000 */
[----:B------:R-:W-:Y:S06]  /*0410*/  @P0 BRA `(.L_x_0) ;  /* 0xfffffffc00540947 */ /* 0x000fec000383ffff */
[----:B------:R-:W0:Y:S02]  /*0420*/  LDC.64 R2, c[0x0][0x390] ;  /* 0x0000e400ff027b82 */ /* 0x000e240000000a00 */
[----:B0-----:R-:W-:Y:S01]  /*0430*/  REDG.E.ADD.F32.FTZ.RN.STRONG.GPU desc[UR6][R2.64], R7 ;  /* 0x00000007020079a6 */ /* 0x001fe2000c12f306 */
[----:B------:R-:W-:Y:S05]  /*0440*/  EXIT ;  /* 0x000000000000794d */ /* 0x000fea0003800000 */
.L_x_1:
[----:B------:R-:W-:-:S00]  /*0450*/  BRA `(.L_x_1) ;  /* 0xfffffffc00fc7947 */ /* 0x000fc0000383ffff */
[----:B------:R-:W-:-:S00]  /*0460*/  NOP ;  /* 0x0000000000007918 */ /* 0x000fc00000000000 */
        /* <DEDUP_REMOVED lines=9> */
.L_x_2:


//--------------------- .nv.shared._Z10dotProductPfS_S_ --------------------------
	.section	.nv.shared._Z10dotProductPfS_S_,"aw",@nobits
	.sectionflags	@""
	.align	4
.nv.shared._Z10dotProductPfS_S_:
	.zero		9024


//--------------------- .nv.shared.reserved.0     --------------------------
	.section	.nv.shared.reserved.0,"aw",@nobits
	.weak		__nv_reservedSMEM_offset_0_alias
	.size		__nv_reservedSMEM_offset_0_alias, 0, 64
	.other		__nv_reservedSMEM_offset_0_alias,@"STO_CUDA_RESERVED_SHARED STV_DEFAULT"
__nv_reservedSMEM_offset_0_alias:
	.zero		0
	.zero		64


//--------------------- .nv.constant0._Z10dotProductPfS_S_ --------------------------
	.section	.nv.constant0._Z10dotProductPfS_S_,"a",@progbits
	.sectionflags	@""
	.align	4
.nv.constant0._Z10dotProductPfS_S_:
	.zero		920


//--------------------- SYMBOLS --------------------------

	.type		.nv.reservedSmem.offset0,@object
	.size		.nv.reservedSmem.offset0,0x4
	.type		.nv.reservedSmem.cap,@object
	.size		.nv.reservedSmem.cap,0x4
